//
// Generated by NVIDIA NVVM Compiler
//
// Compiler Build ID: CL-36424714
// Cuda compilation tools, release 13.0, V13.0.88
// Based on NVVM 20.0.0
//

.version 9.0
.target sm_100
.address_size 64

	// .globl	_Z15sommaMatriciGPUPfS_S_i

.visible .entry _Z15sommaMatriciGPUPfS_S_i(
	.param .u64 .ptr .align 1 _Z15sommaMatriciGPUPfS_S_i_param_0,
	.param .u64 .ptr .align 1 _Z15sommaMatriciGPUPfS_S_i_param_1,
	.param .u64 .ptr .align 1 _Z15sommaMatriciGPUPfS_S_i_param_2,
	.param .u32 _Z15sommaMatriciGPUPfS_S_i_param_3
)
{
	.reg .pred 	%p<2>;
	.reg .b32 	%r<12>;
	.reg .b32 	%f<4>;
	.reg .b64 	%rd<11>;

	ld.param.u64 	%rd1, [_Z15sommaMatriciGPUPfS_S_i_param_0];
	ld.param.u64 	%rd2, [_Z15sommaMatriciGPUPfS_S_i_param_1];
	ld.param.u64 	%rd3, [_Z15sommaMatriciGPUPfS_S_i_param_2];
	ld.param.u32 	%r2, [_Z15sommaMatriciGPUPfS_S_i_param_3];
	mov.u32 	%r3, %tid.x;
	mov.u32 	%r4, %ctaid.x;
	mov.u32 	%r5, %ntid.x;
	mov.u32 	%r6, %ctaid.y;
	mov.u32 	%r7, %ntid.y;
	mov.u32 	%r8, %tid.y;
	mad.lo.s32 	%r9, %r6, %r7, %r8;
	mov.u32 	%r10, %nctaid.x;
	mad.lo.s32 	%r11, %r9, %r10, %r4;
	mad.lo.s32 	%r1, %r11, %r5, %r3;
	setp.ge.s32 	%p1, %r1, %r2;
	@%p1 bra 	$L__BB0_2;
	cvta.to.global.u64 	%rd4, %rd1;
	cvta.to.global.u64 	%rd5, %rd2;
	cvta.to.global.u64 	%rd6, %rd3;
	mul.wide.s32 	%rd7, %r1, 4;
	add.s64 	%rd8, %rd4, %rd7;
	ld.global.f32 	%f1, [%rd8];
	add.s64 	%rd9, %rd5, %rd7;
	ld.global.f32 	%f2, [%rd9];
	add.f32 	%f3, %f1, %f2;
	add.s64 	%rd10, %rd6, %rd7;
	st.global.f32 	[%rd10], %f3;
$L__BB0_2:
	ret;

}


// ===== COMPILED SASS (sm_100) =====

	.target	sm_100

	.elftype	@"ET_EXEC"


//--------------------- .note.nv.tkinfo           --------------------------
	.section	.note.nv.tkinfo,"",@"SHT_NOTE"
	.sectionflags	@"SHF_NOTE_NV_TKINFO"
	.tkinfo
        /*0018*/ 	.word	0x00000002
        /*0030*/ 	.string	""
        /*0030*/ 	.string	"ptxas"
        /*0030*/ 	.string	"Cuda compilation tools, release 13.0, V13.0.88"
        /*0030*/ 	.string	"Build cuda_13.0.r13.0/compiler.36424714_0"
        /*0030*/ 	.string	"-arch sm_100 -m 64 "



//--------------------- .note.nv.cuinfo           --------------------------
	.section	.note.nv.cuinfo,"",@"SHT_NOTE"
	.sectionflags	@"SHF_NOTE_NV_CUINFO"
        /*0018*/ 	.short	0x0002
        /*001a*/ 	.short	0x0064
        /*001c*/ 	.short	0x0082
	.zero		2


//--------------------- .nv.info                  --------------------------
	.section	.nv.info,"",@"SHT_CUDA_INFO"
	.align	4


	//----- nvinfo : EIATTR_REGCOUNT
	.align		4
        /*0000*/ 	.byte	0x04, 0x2f
        /*0002*/ 	.short	(.L_1 - .L_0)
	.align		4
.L_0:
        /*0004*/ 	.word	index@(_Z15sommaMatriciGPUPfS_S_i)
        /*0008*/ 	.word	0x0000000c


	//----- nvinfo : EIATTR_FRAME_SIZE
	.align		4
.L_1:
        /*000c*/ 	.byte	0x04, 0x11
        /*000e*/ 	.short	(.L_3 - .L_2)
	.align		4
.L_2:
        /*0010*/ 	.word	index@(_Z15sommaMatriciGPUPfS_S_i)
        /*0014*/ 	.word	0x00000000


	//----- nvinfo : EIATTR_MIN_STACK_SIZE
	.align		4
.L_3:
        /*0018*/ 	.byte	0x04, 0x12
        /*001a*/ 	.short	(.L_5 - .L_4)
	.align		4
.L_4:
        /*001c*/ 	.word	index@(_Z15sommaMatriciGPUPfS_S_i)
        /*0020*/ 	.word	0x00000000
.L_5:


//--------------------- .nv.compat                --------------------------
	.section	.nv.compat,"",@"SHT_CUDA_COMPAT_INFO"
	.align	4
        /*0000*/ 	.byte	0x02, 0x09, 0x00, 0x00, 0x02, 0x02, 0x01, 0x00, 0x02, 0x05, 0x05, 0x00, 0x03, 0x07, 0x01, 0x01
        /*0010*/ 	.byte	0x02, 0x03, 0x00, 0x00, 0x02, 0x06, 0x01, 0x00, 0x04, 0x0b, 0x08, 0x00, 0x09, 0x00, 0x00, 0x00
        /*0020*/ 	.byte	0x00, 0x00, 0x00, 0x00


//--------------------- .nv.info._Z15sommaMatriciGPUPfS_S_i --------------------------
	.section	.nv.info._Z15sommaMatriciGPUPfS_S_i,"",@"SHT_CUDA_INFO"
	.sectionflags	@""
	.align	4


	//----- nvinfo : EIATTR_CUDA_API_VERSION
	.align		4
        /*0000*/ 	.byte	0x04, 0x37
        /*0002*/ 	.short	(.L_7 - .L_6)
.L_6:
        /*0004*/ 	.word	0x00000082


	//----- nvinfo : EIATTR_KPARAM_INFO
	.align		4
.L_7:
        /*0008*/ 	.byte	0x04, 0x17
        /*000a*/ 	.short	(.L_9 - .L_8)
.L_8:
        /*000c*/ 	.word	0x00000000
        /*0010*/ 	.short	0x0003
        /*0012*/ 	.short	0x0018
        /*0014*/ 	.byte	0x00, 0xf0, 0x11, 0x00


	//----- nvinfo : EIATTR_KPARAM_INFO
	.align		4
.L_9:
        /*0018*/ 	.byte	0x04, 0x17
        /*001a*/ 	.short	(.L_11 - .L_10)
.L_10:
        /*001c*/ 	.word	0x00000000
        /*0020*/ 	.short	0x0002
        /*0022*/ 	.short	0x0010
        /*0024*/ 	.byte	0x00, 0xf5, 0x21, 0x00


	//----- nvinfo : EIATTR_KPARAM_INFO
	.align		4
.L_11:
        /*0028*/ 	.byte	0x04, 0x17
        /*002a*/ 	.short	(.L_13 - .L_12)
.L_12:
        /*002c*/ 	.word	0x00000000
        /*0030*/ 	.short	0x0001
        /*0032*/ 	.short	0x0008
        /*0034*/ 	.byte	0x00, 0xf5, 0x21, 0x00


	//----- nvinfo : EIATTR_KPARAM_INFO
	.align		4
.L_13:
        /*0038*/ 	.byte	0x04, 0x17
        /*003a*/ 	.short	(.L_15 - .L_14)
.L_14:
        /*003c*/ 	.word	0x00000000
        /*0040*/ 	.short	0x0000
        /*0042*/ 	.short	0x0000
        /*0044*/ 	.byte	0x00, 0xf5, 0x21, 0x00


	//----- nvinfo : EIATTR_SPARSE_MMA_MASK
	.align		4
.L_15:
        /*0048*/ 	.byte	0x03, 0x50
        /*004a*/ 	.short	0x0000


	//----- nvinfo : EIATTR_MAXREG_COUNT
	.align		4
        /*004c*/ 	.byte	0x03, 0x1b
        /*004e*/ 	.short	0x00ff


	//----- nvinfo : EIATTR_MERCURY_ISA_VERSION
	.align		4
        /*0050*/ 	.byte	0x03, 0x5f
        /*0052*/ 	.short	0x0101


	//----- nvinfo : EIATTR_VRC_CTA_INIT_COUNT
	.align		4
        /*0054*/ 	.byte	0x02, 0x4a
	.zero		1
	.zero		1


	//----- nvinfo : EIATTR_EXIT_INSTR_OFFSETS
	.align		4
        /*0058*/ 	.byte	0x04, 0x1c
        /*005a*/ 	.short	(.L_17 - .L_16)


	//   ....[0]....
.L_16:
        /*005c*/ 	.word	0x000000d0


	//   ....[1]....
        /*0060*/ 	.word	0x00000190


	//----- nvinfo : EIATTR_CBANK_PARAM_SIZE
	.align		4
.L_17:
        /*0064*/ 	.byte	0x03, 0x19
        /*0066*/ 	.short	0x001c


	//----- nvinfo : EIATTR_PARAM_CBANK
	.align		4
        /*0068*/ 	.byte	0x04, 0x0a
        /*006a*/ 	.short	(.L_19 - .L_18)
	.align		4
.L_18:
        /*006c*/ 	.word	index@(.nv.constant0._Z15sommaMatriciGPUPfS_S_i)
        /*0070*/ 	.short	0x0380
        /*0072*/ 	.short	0x001c


	//----- nvinfo : EIATTR_SW_WAR
	.align		4
.L_19:
        /*0074*/ 	.byte	0x04, 0x36
        /*0076*/ 	.short	(.L_21 - .L_20)
.L_20:
        /*0078*/ 	.word	0x00000008
.L_21:


//--------------------- .nv.callgraph             --------------------------
	.section	.nv.callgraph,"",@"SHT_CUDA_CALLGRAPH"
	.align	4
	.sectionentsize	8
	.align		4
        /*0000*/ 	.word	0x00000000
	.align		4
        /*0004*/ 	.word	0xffffffff
	.align		4
        /*0008*/ 	.word	0x00000000
	.align		4
        /*000c*/ 	.word	0xfffffffe
	.align		4
        /*0010*/ 	.word	0x00000000
	.align		4
        /*0014*/ 	.word	0xfffffffd
	.align		4
        /*0018*/ 	.word	0x00000000
	.align		4
        /*001c*/ 	.word	0xfffffffc


//--------------------- .text._Z15sommaMatriciGPUPfS_S_i --------------------------
	.section	.text._Z15sommaMatriciGPUPfS_S_i,"ax",@progbits
	.align	128
        .global         _Z15sommaMatriciGPUPfS_S_i
        .type           _Z15sommaMatriciGPUPfS_S_i,@function
        .size           _Z15sommaMatriciGPUPfS_S_i,(.L_x_1 - _Z15sommaMatriciGPUPfS_S_i)
        .other          _Z15sommaMatriciGPUPfS_S_i,@"STO_CUDA_ENTRY STV_DEFAULT"
_Z15sommaMatriciGPUPfS_S_i:
.text._Z15sommaMatriciGPUPfS_S_i:
[----:B------:R-:W-:Y:S01]  /*0000*/  LDC R1, c[0x0][0x37c] ;  /* 0x0000df00ff017b82 */ /* 0x000fe20000000800 */
[----:B------:R-:W0:Y:S01]  /*0010*/  S2R R3, SR_TID.Y ;  /* 0x0000000000037919 */ /* 0x000e220000002200 */
[----:B------:R-:W1:Y:S06]  /*0020*/  LDCU UR5, c[0x0][0x360] ;  /* 0x00006c00ff0577ac */ /* 0x000e6c0008000800 */
[----:B------:R-:W0:Y:S01]  /*0030*/  S2UR UR6, SR_CTAID.Y ;  /* 0x00000000000679c3 */ /* 0x000e220000002600 */
[----:B------:R-:W1:Y:S01]  /*0040*/  S2R R9, SR_TID.X ;  /* 0x0000000000097919 */ /* 0x000e620000002100 */
[----:B------:R-:W2:Y:S06]  /*0050*/  LDCU UR7, c[0x0][0x398] ;  /* 0x00007300ff0777ac */ /* 0x000eac0008000800 */
[----:B------:R-:W0:Y:S08]  /*0060*/  LDC R0, c[0x0][0x364] ;  /* 0x0000d900ff007b82 */ /* 0x000e300000000800 */
[----:B------:R-:W3:Y:S08]  /*0070*/  S2UR UR4, SR_CTAID.X ;  /* 0x00000000000479c3 */ /* 0x000ef00000002500 */
[----:B------:R-:W3:Y:S01]  /*0080*/  LDC R5, c[0x0][0x370] ;  /* 0x0000dc00ff057b82 */ /* 0x000ee20000000800 */
[----:B0-----:R-:W-:-:S04]  /*0090*/  IMAD R0, R0, UR6, R3 ;  /* 0x0000000600007c24 */ /* 0x001fc8000f8e0203 */
[----:B---3--:R-:W-:-:S04]  /*00a0*/  IMAD R0, R0, R5, UR4 ;  /* 0x0000000400007e24 */ /* 0x008fc8000f8e0205 */
[----:B-1----:R-:W-:-:S05]  /*00b0*/  IMAD R9, R0, UR5, R9 ;  /* 0x0000000500097c24 */ /* 0x002fca000f8e0209 */
[----:B--2---:R-:W-:-:S13]  /*00c0*/  ISETP.GE.AND P0, PT, R9, UR7, PT ;  /* 0x0000000709007c0c */ /* 0x004fda000bf06270 */
[----:B------:R-:W-:Y:S05]  /*00d0*/  @P0 EXIT ;  /* 0x000000000000094d */ /* 0x000fea0003800000 */
[----:B------:R-:W0:Y:S01]  /*00e0*/  LDC.64 R2, c[0x0][0x380] ;  /* 0x0000e000ff027b82 */ /* 0x000e220000000a00 */
[----:B------:R-:W1:Y:S07]  /*00f0*/  LDCU.64 UR4, c[0x0][0x358] ;  /* 0x00006b00ff0477ac */ /* 0x000e6e0008000a00 */
[----:B------:R-:W2:Y:S08]  /*0100*/  LDC.64 R4, c[0x0][0x388] ;  /* 0x0000e200ff047b82 */ /* 0x000eb00000000a00 */
[----:B------:R-:W3:Y:S01]  /*0110*/  LDC.64 R6, c[0x0][0x390] ;  /* 0x0000e400ff067b82 */ /* 0x000ee20000000a00 */
[----:B0-----:R-:W-:-:S06]  /*0120*/  IMAD.WIDE R2, R9, 0x4, R2 ;  /* 0x0000000409027825 */ /* 0x001fcc00078e0202 */
[----:B-1----:R-:W4:Y:S01]  /*0130*/  LDG.E R2, desc[UR4][R2.64] ;  /* 0x0000000402027981 */ /* 0x002f22000c1e1900 */
[----:B--2---:R-:W-:-:S06]  /*0140*/  IMAD.WIDE R4, R9, 0x4, R4 ;  /* 0x0000000409047825 */ /* 0x004fcc00078e0204 */
[----:B------:R-:W4:Y:S01]  /*0150*/  LDG.E R5, desc[UR4][R4.64] ;  /* 0x0000000404057981 */ /* 0x000f22000c1e1900 */
[----:B---3--:R-:W-:-:S04]  /*0160*/  IMAD.WIDE R6, R9, 0x4, R6 ;  /* 0x0000000409067825 */ /* 0x008fc800078e0206 */
[----:B----4-:R-:W-:-:S05]  /*0170*/  FADD R9, R2, R5 ;  /* 0x0000000502097221 */ /* 0x010fca0000000000 */
[----:B------:R-:W-:Y:S01]  /*0180*/  STG.E desc[UR4][R6.64], R9 ;  /* 0x0000000906007986 */ /* 0x000fe2000c101904 */
[----:B------:R-:W-:Y:S05]  /*0190*/  EXIT ;  /* 0x000000000000794d */ /* 0x000fea0003800000 */
.L_x_0:
[----:B------:R-:W-:-:S00]  /*01a0*/  BRA `(.L_x_0) ;  /* 0xfffffffc00fc7947 */ /* 0x000fc0000383ffff */
[----:B------:R-:W-:-:S00]  /*01b0*/  NOP ;  /* 0x0000000000007918 */ /* 0x000fc00000000000 */
        /* <DEDUP_REMOVED lines=12> */
.L_x_1:


//--------------------- .nv.shared.reserved.0     --------------------------
	.section	.nv.shared.reserved.0,"aw",@nobits
	.weak		__nv_reservedSMEM_offset_0_alias
	.size		__nv_reservedSMEM_offset_0_alias, 0, 64
	.other		__nv_reservedSMEM_offset_0_alias,@"STO_CUDA_RESERVED_SHARED STV_DEFAULT"
__nv_reservedSMEM_offset_0_alias:
	.zero		0
	.zero		64


//--------------------- .nv.constant0._Z15sommaMatriciGPUPfS_S_i --------------------------
	.section	.nv.constant0._Z15sommaMatriciGPUPfS_S_i,"a",@progbits
	.sectionflags	@""
	.align	4
.nv.constant0._Z15sommaMatriciGPUPfS_S_i:
	.zero		924


//--------------------- SYMBOLS --------------------------

	.type		.nv.reservedSmem.offset0,@object
	.size		.nv.reservedSmem.offset0,0x4
